//
// Generated by NVIDIA NVVM Compiler
//
// Compiler Build ID: CL-36424714
// Cuda compilation tools, release 13.0, V13.0.88
// Based on NVVM 20.0.0
//

.version 9.0
.target sm_100
.address_size 64

	// .globl	_Z8gpu_HeatPfS_i

.visible .entry _Z8gpu_HeatPfS_i(
	.param .u64 .ptr .align 1 _Z8gpu_HeatPfS_i_param_0,
	.param .u64 .ptr .align 1 _Z8gpu_HeatPfS_i_param_1,
	.param .u32 _Z8gpu_HeatPfS_i_param_2
)
{
	.reg .pred 	%p<8>;
	.reg .b32 	%r<20>;
	.reg .b32 	%f<9>;
	.reg .b64 	%rd<16>;

	ld.param.u64 	%rd1, [_Z8gpu_HeatPfS_i_param_0];
	ld.param.u64 	%rd2, [_Z8gpu_HeatPfS_i_param_1];
	ld.param.u32 	%r4, [_Z8gpu_HeatPfS_i_param_2];
	mov.u32 	%r5, %ctaid.x;
	mov.u32 	%r6, %ntid.x;
	mov.u32 	%r7, %tid.x;
	mad.lo.s32 	%r8, %r5, %r6, %r7;
	mov.u32 	%r9, %ctaid.y;
	mov.u32 	%r10, %ntid.y;
	mov.u32 	%r11, %tid.y;
	mad.lo.s32 	%r12, %r9, %r10, %r11;
	setp.eq.s32 	%p1, %r12, 0;
	add.s32 	%r13, %r4, -1;
	setp.ge.s32 	%p2, %r12, %r13;
	or.pred  	%p3, %p1, %p2;
	setp.lt.s32 	%p4, %r8, 1;
	or.pred  	%p5, %p4, %p3;
	setp.ge.s32 	%p6, %r8, %r13;
	or.pred  	%p7, %p5, %p6;
	@%p7 bra 	$L__BB0_2;
	cvta.to.global.u64 	%rd3, %rd1;
	cvta.to.global.u64 	%rd4, %rd2;
	mul.lo.s32 	%r14, %r4, %r12;
	cvt.s64.s32 	%rd5, %r14;
	cvt.u64.u32 	%rd6, %r8;
	add.s64 	%rd7, %rd6, %rd5;
	shl.b64 	%rd8, %rd7, 2;
	add.s64 	%rd9, %rd3, %rd8;
	ld.global.f32 	%f1, [%rd9+-4];
	ld.global.f32 	%f2, [%rd9+4];
	add.f32 	%f3, %f1, %f2;
	sub.s32 	%r15, %r14, %r4;
	add.s32 	%r16, %r15, %r8;
	mul.wide.s32 	%rd10, %r16, 4;
	add.s64 	%rd11, %rd3, %rd10;
	ld.global.f32 	%f4, [%rd11];
	add.f32 	%f5, %f3, %f4;
	shl.b32 	%r17, %r4, 1;
	add.s32 	%r18, %r16, %r17;
	mul.wide.s32 	%rd12, %r18, 4;
	add.s64 	%rd13, %rd3, %rd12;
	ld.global.f32 	%f6, [%rd13];
	add.f32 	%f7, %f5, %f6;
	mul.f32 	%f8, %f7, 0f3E800000;
	add.s32 	%r19, %r14, %r8;
	mul.wide.s32 	%rd14, %r19, 4;
	add.s64 	%rd15, %rd4, %rd14;
	st.global.f32 	[%rd15], %f8;
$L__BB0_2:
	ret;

}
	// .globl	_Z9gpu_Heat2PfS_S_i
.visible .entry _Z9gpu_Heat2PfS_S_i(
	.param .u64 .ptr .align 1 _Z9gpu_Heat2PfS_S_i_param_0,
	.param .u64 .ptr .align 1 _Z9gpu_Heat2PfS_S_i_param_1,
	.param .u64 .ptr .align 1 _Z9gpu_Heat2PfS_S_i_param_2,
	.param .u32 _Z9gpu_Heat2PfS_S_i_param_3
)
{
	.reg .pred 	%p<8>;
	.reg .b32 	%r<20>;
	.reg .b32 	%f<12>;
	.reg .b64 	%rd<21>;

	ld.param.u64 	%rd1, [_Z9gpu_Heat2PfS_S_i_param_0];
	ld.param.u64 	%rd2, [_Z9gpu_Heat2PfS_S_i_param_1];
	ld.param.u64 	%rd3, [_Z9gpu_Heat2PfS_S_i_param_2];
	ld.param.u32 	%r4, [_Z9gpu_Heat2PfS_S_i_param_3];
	mov.u32 	%r5, %ctaid.x;
	mov.u32 	%r6, %ntid.x;
	mov.u32 	%r7, %tid.x;
	mad.lo.s32 	%r8, %r5, %r6, %r7;
	mov.u32 	%r9, %ctaid.y;
	mov.u32 	%r10, %ntid.y;
	mov.u32 	%r11, %tid.y;
	mad.lo.s32 	%r12, %r9, %r10, %r11;
	setp.eq.s32 	%p1, %r12, 0;
	add.s32 	%r13, %r4, -1;
	setp.ge.s32 	%p2, %r12, %r13;
	or.pred  	%p3, %p1, %p2;
	setp.lt.s32 	%p4, %r8, 1;
	or.pred  	%p5, %p4, %p3;
	setp.ge.s32 	%p6, %r8, %r13;
	or.pred  	%p7, %p5, %p6;
	@%p7 bra 	$L__BB1_2;
	cvta.to.global.u64 	%rd4, %rd1;
	cvta.to.global.u64 	%rd5, %rd2;
	cvta.to.global.u64 	%rd6, %rd3;
	mul.lo.s32 	%r14, %r4, %r12;
	cvt.s64.s32 	%rd7, %r14;
	cvt.u64.u32 	%rd8, %r8;
	add.s64 	%rd9, %rd8, %rd7;
	shl.b64 	%rd10, %rd9, 2;
	add.s64 	%rd11, %rd4, %rd10;
	ld.global.f32 	%f1, [%rd11+-4];
	ld.global.f32 	%f2, [%rd11+4];
	add.f32 	%f3, %f1, %f2;
	sub.s32 	%r15, %r14, %r4;
	add.s32 	%r16, %r15, %r8;
	mul.wide.s32 	%rd12, %r16, 4;
	add.s64 	%rd13, %rd4, %rd12;
	ld.global.f32 	%f4, [%rd13];
	add.f32 	%f5, %f3, %f4;
	shl.b32 	%r17, %r4, 1;
	add.s32 	%r18, %r16, %r17;
	mul.wide.s32 	%rd14, %r18, 4;
	add.s64 	%rd15, %rd4, %rd14;
	ld.global.f32 	%f6, [%rd15];
	add.f32 	%f7, %f5, %f6;
	mul.f32 	%f8, %f7, 0f3E800000;
	add.s32 	%r19, %r14, %r8;
	mul.wide.s32 	%rd16, %r19, 4;
	add.s64 	%rd17, %rd5, %rd16;
	st.global.f32 	[%rd17], %f8;
	mul.wide.s32 	%rd18, %r4, 4;
	add.s64 	%rd19, %rd13, %rd18;
	ld.global.f32 	%f9, [%rd19];
	sub.f32 	%f10, %f8, %f9;
	mul.f32 	%f11, %f10, %f10;
	add.s64 	%rd20, %rd6, %rd16;
	st.global.f32 	[%rd20], %f11;
$L__BB1_2:
	ret;

}


// ===== COMPILED SASS (sm_100) =====

	.target	sm_100

	.elftype	@"ET_EXEC"


//--------------------- .note.nv.tkinfo           --------------------------
	.section	.note.nv.tkinfo,"",@"SHT_NOTE"
	.sectionflags	@"SHF_NOTE_NV_TKINFO"
	.tkinfo
        /*0018*/ 	.word	0x00000002
        /*0030*/ 	.string	""
        /*0030*/ 	.string	"ptxas"
        /*0030*/ 	.string	"Cuda compilation tools, release 13.0, V13.0.88"
        /*0030*/ 	.string	"Build cuda_13.0.r13.0/compiler.36424714_0"
        /*0030*/ 	.string	"-arch sm_100 -m 64 "



//--------------------- .note.nv.cuinfo           --------------------------
	.section	.note.nv.cuinfo,"",@"SHT_NOTE"
	.sectionflags	@"SHF_NOTE_NV_CUINFO"
        /*0018*/ 	.short	0x0002
        /*001a*/ 	.short	0x0064
        /*001c*/ 	.short	0x0082
	.zero		2


//--------------------- .nv.info                  --------------------------
	.section	.nv.info,"",@"SHT_CUDA_INFO"
	.align	4


	//----- nvinfo : EIATTR_REGCOUNT
	.align		4
        /*0000*/ 	.byte	0x04, 0x2f
        /*0002*/ 	.short	(.L_1 - .L_0)
	.align		4
.L_0:
        /*0004*/ 	.word	index@(_Z8gpu_HeatPfS_i)
        /*0008*/ 	.word	0x00000010


	//----- nvinfo : EIATTR_FRAME_SIZE
	.align		4
.L_1:
        /*000c*/ 	.byte	0x04, 0x11
        /*000e*/ 	.short	(.L_3 - .L_2)
	.align		4
.L_2:
        /*0010*/ 	.word	index@(_Z8gpu_HeatPfS_i)
        /*0014*/ 	.word	0x00000000


	//----- nvinfo : EIATTR_REGCOUNT
	.align		4
.L_3:
        /*0018*/ 	.byte	0x04, 0x2f
        /*001a*/ 	.short	(.L_5 - .L_4)
	.align		4
.L_4:
        /*001c*/ 	.word	index@(_Z9gpu_Heat2PfS_S_i)
        /*0020*/ 	.word	0x00000014


	//----- nvinfo : EIATTR_FRAME_SIZE
	.align		4
.L_5:
        /*0024*/ 	.byte	0x04, 0x11
        /*0026*/ 	.short	(.L_7 - .L_6)
	.align		4
.L_6:
        /*0028*/ 	.word	index@(_Z9gpu_Heat2PfS_S_i)
        /*002c*/ 	.word	0x00000000


	//----- nvinfo : EIATTR_MIN_STACK_SIZE
	.align		4
.L_7:
        /*0030*/ 	.byte	0x04, 0x12
        /*0032*/ 	.short	(.L_9 - .L_8)
	.align		4
.L_8:
        /*0034*/ 	.word	index@(_Z9gpu_Heat2PfS_S_i)
        /*0038*/ 	.word	0x00000000


	//----- nvinfo : EIATTR_MIN_STACK_SIZE
	.align		4
.L_9:
        /*003c*/ 	.byte	0x04, 0x12
        /*003e*/ 	.short	(.L_11 - .L_10)
	.align		4
.L_10:
        /*0040*/ 	.word	index@(_Z8gpu_HeatPfS_i)
        /*0044*/ 	.word	0x00000000
.L_11:


//--------------------- .nv.compat                --------------------------
	.section	.nv.compat,"",@"SHT_CUDA_COMPAT_INFO"
	.align	4
        /*0000*/ 	.byte	0x02, 0x09, 0x00, 0x00, 0x02, 0x02, 0x01, 0x00, 0x02, 0x05, 0x05, 0x00, 0x03, 0x07, 0x01, 0x01
        /*0010*/ 	.byte	0x02, 0x03, 0x00, 0x00, 0x02, 0x06, 0x01, 0x00, 0x04, 0x0b, 0x08, 0x00, 0x09, 0x00, 0x00, 0x00
        /*0020*/ 	.byte	0x00, 0x00, 0x00, 0x00


//--------------------- .nv.info._Z9gpu_Heat2PfS_S_i --------------------------
	.section	.nv.info._Z9gpu_Heat2PfS_S_i,"",@"SHT_CUDA_INFO"
	.sectionflags	@""
	.align	4


	//----- nvinfo : EIATTR_CUDA_API_VERSION
	.align		4
        /*0000*/ 	.byte	0x04, 0x37
        /*0002*/ 	.short	(.L_13 - .L_12)
.L_12:
        /*0004*/ 	.word	0x00000082


	//----- nvinfo : EIATTR_KPARAM_INFO
	.align		4
.L_13:
        /*0008*/ 	.byte	0x04, 0x17
        /*000a*/ 	.short	(.L_15 - .L_14)
.L_14:
        /*000c*/ 	.word	0x00000000
        /*0010*/ 	.short	0x0003
        /*0012*/ 	.short	0x0018
        /*0014*/ 	.byte	0x00, 0xf0, 0x11, 0x00


	//----- nvinfo : EIATTR_KPARAM_INFO
	.align		4
.L_15:
        /*0018*/ 	.byte	0x04, 0x17
        /*001a*/ 	.short	(.L_17 - .L_16)
.L_16:
        /*001c*/ 	.word	0x00000000
        /*0020*/ 	.short	0x0002
        /*0022*/ 	.short	0x0010
        /*0024*/ 	.byte	0x00, 0xf5, 0x21, 0x00


	//----- nvinfo : EIATTR_KPARAM_INFO
	.align		4
.L_17:
        /*0028*/ 	.byte	0x04, 0x17
        /*002a*/ 	.short	(.L_19 - .L_18)
.L_18:
        /*002c*/ 	.word	0x00000000
        /*0030*/ 	.short	0x0001
        /*0032*/ 	.short	0x0008
        /*0034*/ 	.byte	0x00, 0xf5, 0x21, 0x00


	//----- nvinfo : EIATTR_KPARAM_INFO
	.align		4
.L_19:
        /*0038*/ 	.byte	0x04, 0x17
        /*003a*/ 	.short	(.L_21 - .L_20)
.L_20:
        /*003c*/ 	.word	0x00000000
        /*0040*/ 	.short	0x0000
        /*0042*/ 	.short	0x0000
        /*0044*/ 	.byte	0x00, 0xf5, 0x21, 0x00


	//----- nvinfo : EIATTR_SPARSE_MMA_MASK
	.align		4
.L_21:
        /*0048*/ 	.byte	0x03, 0x50
        /*004a*/ 	.short	0x0000


	//----- nvinfo : EIATTR_MAXREG_COUNT
	.align		4
        /*004c*/ 	.byte	0x03, 0x1b
        /*004e*/ 	.short	0x00ff


	//----- nvinfo : EIATTR_MERCURY_ISA_VERSION
	.align		4
        /*0050*/ 	.byte	0x03, 0x5f
        /*0052*/ 	.short	0x0101


	//----- nvinfo : EIATTR_VRC_CTA_INIT_COUNT
	.align		4
        /*0054*/ 	.byte	0x02, 0x4a
	.zero		1
	.zero		1


	//----- nvinfo : EIATTR_EXIT_INSTR_OFFSETS
	.align		4
        /*0058*/ 	.byte	0x04, 0x1c
        /*005a*/ 	.short	(.L_23 - .L_22)


	//   ....[0]....
.L_22:
        /*005c*/ 	.word	0x000000f0


	//   ....[1]....
        /*0060*/ 	.word	0x000002f0


	//----- nvinfo : EIATTR_CBANK_PARAM_SIZE
	.align		4
.L_23:
        /*0064*/ 	.byte	0x03, 0x19
        /*0066*/ 	.short	0x001c


	//----- nvinfo : EIATTR_PARAM_CBANK
	.align		4
        /*0068*/ 	.byte	0x04, 0x0a
        /*006a*/ 	.short	(.L_25 - .L_24)
	.align		4
.L_24:
        /*006c*/ 	.word	index@(.nv.constant0._Z9gpu_Heat2PfS_S_i)
        /*0070*/ 	.short	0x0380
        /*0072*/ 	.short	0x001c


	//----- nvinfo : EIATTR_SW_WAR
	.align		4
.L_25:
        /*0074*/ 	.byte	0x04, 0x36
        /*0076*/ 	.short	(.L_27 - .L_26)
.L_26:
        /*0078*/ 	.word	0x00000008
.L_27:


//--------------------- .nv.info._Z8gpu_HeatPfS_i --------------------------
	.section	.nv.info._Z8gpu_HeatPfS_i,"",@"SHT_CUDA_INFO"
	.sectionflags	@""
	.align	4


	//----- nvinfo : EIATTR_CUDA_API_VERSION
	.align		4
        /*0000*/ 	.byte	0x04, 0x37
        /*0002*/ 	.short	(.L_29 - .L_28)
.L_28:
        /*0004*/ 	.word	0x00000082


	//----- nvinfo : EIATTR_KPARAM_INFO
	.align		4
.L_29:
        /*0008*/ 	.byte	0x04, 0x17
        /*000a*/ 	.short	(.L_31 - .L_30)
.L_30:
        /*000c*/ 	.word	0x00000000
        /*0010*/ 	.short	0x0002
        /*0012*/ 	.short	0x0010
        /*0014*/ 	.byte	0x00, 0xf0, 0x11, 0x00


	//----- nvinfo : EIATTR_KPARAM_INFO
	.align		4
.L_31:
        /*0018*/ 	.byte	0x04, 0x17
        /*001a*/ 	.short	(.L_33 - .L_32)
.L_32:
        /*001c*/ 	.word	0x00000000
        /*0020*/ 	.short	0x0001
        /*0022*/ 	.short	0x0008
        /*0024*/ 	.byte	0x00, 0xf5, 0x21, 0x00


	//----- nvinfo : EIATTR_KPARAM_INFO
	.align		4
.L_33:
        /*0028*/ 	.byte	0x04, 0x17
        /*002a*/ 	.short	(.L_35 - .L_34)
.L_34:
        /*002c*/ 	.word	0x00000000
        /*0030*/ 	.short	0x0000
        /*0032*/ 	.short	0x0000
        /*0034*/ 	.byte	0x00, 0xf5, 0x21, 0x00


	//----- nvinfo : EIATTR_SPARSE_MMA_MASK
	.align		4
.L_35:
        /*0038*/ 	.byte	0x03, 0x50
        /*003a*/ 	.short	0x0000


	//----- nvinfo : EIATTR_MAXREG_COUNT
	.align		4
        /*003c*/ 	.byte	0x03, 0x1b
        /*003e*/ 	.short	0x00ff


	//----- nvinfo : EIATTR_MERCURY_ISA_VERSION
	.align		4
        /*0040*/ 	.byte	0x03, 0x5f
        /*0042*/ 	.short	0x0101


	//----- nvinfo : EIATTR_VRC_CTA_INIT_COUNT
	.align		4
        /*0044*/ 	.byte	0x02, 0x4a
	.zero		1
	.zero		1


	//----- nvinfo : EIATTR_EXIT_INSTR_OFFSETS
	.align		4
        /*0048*/ 	.byte	0x04, 0x1c
        /*004a*/ 	.short	(.L_37 - .L_36)


	//   ....[0]....
.L_36:
        /*004c*/ 	.word	0x000000f0


	//   ....[1]....
        /*0050*/ 	.word	0x00000280


	//----- nvinfo : EIATTR_CBANK_PARAM_SIZE
	.align		4
.L_37:
        /*0054*/ 	.byte	0x03, 0x19
        /*0056*/ 	.short	0x0014


	//----- nvinfo : EIATTR_PARAM_CBANK
	.align		4
        /*0058*/ 	.byte	0x04, 0x0a
        /*005a*/ 	.short	(.L_39 - .L_38)
	.align		4
.L_38:
        /*005c*/ 	.word	index@(.nv.constant0._Z8gpu_HeatPfS_i)
        /*0060*/ 	.short	0x0380
        /*0062*/ 	.short	0x0014


	//----- nvinfo : EIATTR_SW_WAR
	.align		4
.L_39:
        /*0064*/ 	.byte	0x04, 0x36
        /*0066*/ 	.short	(.L_41 - .L_40)
.L_40:
        /*0068*/ 	.word	0x00000008
.L_41:


//--------------------- .nv.callgraph             --------------------------
	.section	.nv.callgraph,"",@"SHT_CUDA_CALLGRAPH"
	.align	4
	.sectionentsize	8
	.align		4
        /*0000*/ 	.word	0x00000000
	.align		4
        /*0004*/ 	.word	0xffffffff
	.align		4
        /*0008*/ 	.word	0x00000000
	.align		4
        /*000c*/ 	.word	0xfffffffe
	.align		4
        /*0010*/ 	.word	0x00000000
	.align		4
        /*0014*/ 	.word	0xfffffffd
	.align		4
        /*0018*/ 	.word	0x00000000
	.align		4
        /*001c*/ 	.word	0xfffffffc


//--------------------- .text._Z9gpu_Heat2PfS_S_i --------------------------
	.section	.text._Z9gpu_Heat2PfS_S_i,"ax",@progbits
	.align	128
        .global         _Z9gpu_Heat2PfS_S_i
        .type           _Z9gpu_Heat2PfS_S_i,@function
        .size           _Z9gpu_Heat2PfS_S_i,(.L_x_2 - _Z9gpu_Heat2PfS_S_i)
        .other          _Z9gpu_Heat2PfS_S_i,@"STO_CUDA_ENTRY STV_DEFAULT"
_Z9gpu_Heat2PfS_S_i:
.text._Z9gpu_Heat2PfS_S_i:
[----:B------:R-:W-:Y:S01]  /*0000*/  LDC R1, c[0x0][0x37c] ;  /* 0x0000df00ff017b82 */ /* 0x000fe20000000800 */
[----:B------:R-:W0:Y:S07]  /*0010*/  S2R R3, SR_TID.Y ;  /* 0x0000000000037919 */ /* 0x000e2e0000002200 */
[----:B------:R-:W1:Y:S01]  /*0020*/  LDC R0, c[0x0][0x360] ;  /* 0x0000d800ff007b82 */ /* 0x000e620000000800 */
[----:B------:R-:W1:Y:S07]  /*0030*/  S2R R7, SR_TID.X ;  /* 0x0000000000077919 */ /* 0x000e6e0000002100 */
[----:B------:R-:W0:Y:S08]  /*0040*/  S2UR UR5, SR_CTAID.Y ;  /* 0x00000000000579c3 */ /* 0x000e300000002600 */
[----:B------:R-:W0:Y:S08]  /*0050*/  LDC R2, c[0x0][0x364] ;  /* 0x0000d900ff027b82 */ /* 0x000e300000000800 */
[----:B------:R-:W2:Y:S08]  /*0060*/  LDC R5, c[0x0][0x398] ;  /* 0x0000e600ff057b82 */ /* 0x000eb00000000800 */
[----:B------:R-:W1:Y:S01]  /*0070*/  S2UR UR4, SR_CTAID.X ;  /* 0x00000000000479c3 */ /* 0x000e620000002500 */
[----:B0-----:R-:W-:Y:S01]  /*0080*/  IMAD R2, R2, UR5, R3 ;  /* 0x0000000502027c24 */ /* 0x001fe2000f8e0203 */
[----:B--2---:R-:W-:-:S04]  /*0090*/  IADD3 R3, PT, PT, R5, -0x1, RZ ;  /* 0xffffffff05037810 */ /* 0x004fc80007ffe0ff */
[----:B------:R-:W-:Y:S01]  /*00a0*/  ISETP.GE.AND P0, PT, R2, R3, PT ;  /* 0x000000030200720c */ /* 0x000fe20003f06270 */
[----:B-1----:R-:W-:-:S03]  /*00b0*/  IMAD R0, R0, UR4, R7 ;  /* 0x0000000400007c24 */ /* 0x002fc6000f8e0207 */
[----:B------:R-:W-:-:S04]  /*00c0*/  ISETP.EQ.OR P0, PT, R2, RZ, P0 ;  /* 0x000000ff0200720c */ /* 0x000fc80000702670 */
[----:B------:R-:W-:-:S04]  /*00d0*/  ISETP.LT.OR P0, PT, R0, 0x1, P0 ;  /* 0x000000010000780c */ /* 0x000fc80000701670 */
[----:B------:R-:W-:-:S13]  /*00e0*/  ISETP.GE.OR P0, PT, R0, R3, P0 ;  /* 0x000000030000720c */ /* 0x000fda0000706670 */
[----:B------:R-:W-:Y:S05]  /*00f0*/  @P0 EXIT ;  /* 0x000000000000094d */ /* 0x000fea0003800000 */
[----:B------:R-:W0:Y:S01]  /*0100*/  LDCU.64 UR6, c[0x0][0x380] ;  /* 0x00007000ff0677ac */ /* 0x000e220008000a00 */
[----:B------:R-:W1:Y:S01]  /*0110*/  LDC.64 R8, c[0x0][0x380] ;  /* 0x0000e000ff087b82 */ /* 0x000e620000000a00 */
[----:B------:R-:W-:Y:S01]  /*0120*/  IMAD R13, R2, R5, RZ ;  /* 0x00000005020d7224 */ /* 0x000fe200078e02ff */
[----:B------:R-:W2:Y:S04]  /*0130*/  LDCU.64 UR4, c[0x0][0x358] ;  /* 0x00006b00ff0477ac */ /* 0x000ea80008000a00 */
[C---:B------:R-:W-:Y:S02]  /*0140*/  IADD3 R3, P0, PT, R0.reuse, R13, RZ ;  /* 0x0000000d00037210 */ /* 0x040fe40007f1e0ff */
[----:B------:R-:W-:Y:S02]  /*0150*/  IADD3 R2, PT, PT, R0, -R5, R13 ;  /* 0x8000000500027210 */ /* 0x000fe40007ffe00d */
[----:B------:R-:W-:-:S02]  /*0160*/  LEA.HI.X.SX32 R4, R13, RZ, 0x1, P0 ;  /* 0x000000ff0d047211 */ /* 0x000fc400000f0eff */
[----:B------:R-:W-:Y:S02]  /*0170*/  LEA R11, R5, R2, 0x1 ;  /* 0x00000002050b7211 */ /* 0x000fe400078e08ff */
[----:B0-----:R-:W-:-:S04]  /*0180*/  LEA R6, P0, R3, UR6, 0x2 ;  /* 0x0000000603067c11 */ /* 0x001fc8000f8010ff */
[----:B------:R-:W-:Y:S01]  /*0190*/  LEA.HI.X R7, R3, UR7, R4, 0x2, P0 ;  /* 0x0000000703077c11 */ /* 0x000fe200080f1404 */
[----:B-1----:R-:W-:-:S04]  /*01a0*/  IMAD.WIDE R2, R2, 0x4, R8 ;  /* 0x0000000402027825 */ /* 0x002fc800078e0208 */
[----:B--2---:R-:W2:Y:S01]  /*01b0*/  LDG.E R4, desc[UR4][R6.64+-0x4] ;  /* 0xfffffc0406047981 */ /* 0x004ea2000c1e1900 */
[----:B------:R-:W-:-:S03]  /*01c0*/  IMAD.WIDE R8, R11, 0x4, R8 ;  /* 0x000000040b087825 */ /* 0x000fc600078e0208 */
[----:B------:R-:W2:Y:S01]  /*01d0*/  LDG.E R15, desc[UR4][R6.64+0x4] ;  /* 0x00000404060f7981 */ /* 0x000ea2000c1e1900 */
[----:B------:R-:W0:Y:S03]  /*01e0*/  LDC.64 R10, c[0x0][0x388] ;  /* 0x0000e200ff0a7b82 */ /* 0x000e260000000a00 */
[----:B------:R-:W3:Y:S04]  /*01f0*/  LDG.E R17, desc[UR4][R2.64] ;  /* 0x0000000402117981 */ /* 0x000ee8000c1e1900 */
[----:B------:R-:W4:Y:S01]  /*0200*/  LDG.E R9, desc[UR4][R8.64] ;  /* 0x0000000408097981 */ /* 0x000f22000c1e1900 */
[----:B--2---:R-:W-:Y:S01]  /*0210*/  FADD R4, R4, R15 ;  /* 0x0000000f04047221 */ /* 0x004fe20000000000 */
[----:B------:R-:W-:-:S03]  /*0220*/  IADD3 R15, PT, PT, R0, R13, RZ ;  /* 0x0000000d000f7210 */ /* 0x000fc60007ffe0ff */
[----:B---3--:R-:W-:Y:S02]  /*0230*/  FADD R4, R4, R17 ;  /* 0x0000001104047221 */ /* 0x008fe40000000000 */
[----:B0-----:R-:W-:-:S04]  /*0240*/  IMAD.WIDE R10, R15, 0x4, R10 ;  /* 0x000000040f0a7825 */ /* 0x001fc800078e020a */
[----:B----4-:R-:W-:-:S04]  /*0250*/  FADD R4, R4, R9 ;  /* 0x0000000904047221 */ /* 0x010fc80000000000 */
[----:B------:R-:W-:Y:S01]  /*0260*/  FMUL R13, R4, 0.25 ;  /* 0x3e800000040d7820 */ /* 0x000fe20000400000 */
[----:B------:R-:W-:Y:S02]  /*0270*/  IMAD.WIDE R4, R5, 0x4, R2 ;  /* 0x0000000405047825 */ /* 0x000fe400078e0202 */
[----:B------:R-:W0:Y:S02]  /*0280*/  LDC.64 R2, c[0x0][0x390] ;  /* 0x0000e400ff027b82 */ /* 0x000e240000000a00 */
[----:B------:R-:W-:Y:S04]  /*0290*/  STG.E desc[UR4][R10.64], R13 ;  /* 0x0000000d0a007986 */ /* 0x000fe8000c101904 */
[----:B------:R-:W2:Y:S01]  /*02a0*/  LDG.E R4, desc[UR4][R4.64] ;  /* 0x0000000404047981 */ /* 0x000ea2000c1e1900 */
[----:B0-----:R-:W-:-:S04]  /*02b0*/  IMAD.WIDE R2, R15, 0x4, R2 ;  /* 0x000000040f027825 */ /* 0x001fc800078e0202 */
[----:B--2---:R-:W-:-:S04]  /*02c0*/  FADD R0, R13, -R4 ;  /* 0x800000040d007221 */ /* 0x004fc80000000000 */
[----:B------:R-:W-:-:S05]  /*02d0*/  FMUL R7, R0, R0 ;  /* 0x0000000000077220 */ /* 0x000fca0000400000 */
[----:B------:R-:W-:Y:S01]  /*02e0*/  STG.E desc[UR4][R2.64], R7 ;  /* 0x0000000702007986 */ /* 0x000fe2000c101904 */
[----:B------:R-:W-:Y:S05]  /*02f0*/  EXIT ;  /* 0x000000000000794d */ /* 0x000fea0003800000 */
.L_x_0:
[----:B------:R-:W-:-:S00]  /*0300*/  BRA `(.L_x_0) ;  /* 0xfffffffc00fc7947 */ /* 0x000fc0000383ffff */
[----:B------:R-:W-:-:S00]  /*0310*/  NOP ;  /* 0x0000000000007918 */ /* 0x000fc00000000000 */
        /* <DEDUP_REMOVED lines=14> */
.L_x_2:


//--------------------- .text._Z8gpu_HeatPfS_i    --------------------------
	.section	.text._Z8gpu_HeatPfS_i,"ax",@progbits
	.align	128
        .global         _Z8gpu_HeatPfS_i
        .type           _Z8gpu_HeatPfS_i,@function
        .size           _Z8gpu_HeatPfS_i,(.L_x_3 - _Z8gpu_HeatPfS_i)
        .other          _Z8gpu_HeatPfS_i,@"STO_CUDA_ENTRY STV_DEFAULT"
_Z8gpu_HeatPfS_i:
.text._Z8gpu_HeatPfS_i:
        /* <DEDUP_REMOVED lines=33> */
[----:B------:R-:W-:-:S05]  /*0210*/  IADD3 R11, PT, PT, R0, R11, RZ ;  /* 0x0000000b000b7210 */ /* 0x000fca0007ffe0ff */
[----:B0-----:R-:W-:-:S04]  /*0220*/  IMAD.WIDE R8, R11, 0x4, R8 ;  /* 0x000000040b087825 */ /* 0x001fc800078e0208 */
[----:B--2---:R-:W-:-:S04]  /*0230*/  FADD R10, R10, R13 ;  /* 0x0000000d0a0a7221 */ /* 0x004fc80000000000 */
[----:B---3--:R-:W-:-:S04]  /*0240*/  FADD R10, R10, R5 ;  /* 0x000000050a0a7221 */ /* 0x008fc80000000000 */
[----:B----4-:R-:W-:-:S04]  /*0250*/  FADD R10, R10, R7 ;  /* 0x000000070a0a7221 */ /* 0x010fc80000000000 */
[----:B------:R-:W-:-:S05]  /*0260*/  FMUL R11, R10, 0.25 ;  /* 0x3e8000000a0b7820 */ /* 0x000fca0000400000 */
[----:B------:R-:W-:Y:S01]  /*0270*/  STG.E desc[UR4][R8.64], R11 ;  /* 0x0000000b08007986 */ /* 0x000fe2000c101904 */
[----:B------:R-:W-:Y:S05]  /*0280*/  EXIT ;  /* 0x000000000000794d */ /* 0x000fea0003800000 */
.L_x_1:
        /* <DEDUP_REMOVED lines=15> */
.L_x_3:


//--------------------- .nv.shared.reserved.0     --------------------------
	.section	.nv.shared.reserved.0,"aw",@nobits
	.weak		__nv_reservedSMEM_offset_0_alias
	.size		__nv_reservedSMEM_offset_0_alias, 0, 64
	.other		__nv_reservedSMEM_offset_0_alias,@"STO_CUDA_RESERVED_SHARED STV_DEFAULT"
__nv_reservedSMEM_offset_0_alias:
	.zero		0
	.zero		64


//--------------------- .nv.constant0._Z9gpu_Heat2PfS_S_i --------------------------
	.section	.nv.constant0._Z9gpu_Heat2PfS_S_i,"a",@progbits
	.sectionflags	@""
	.align	4
.nv.constant0._Z9gpu_Heat2PfS_S_i:
	.zero		924


//--------------------- .nv.constant0._Z8gpu_HeatPfS_i --------------------------
	.section	.nv.constant0._Z8gpu_HeatPfS_i,"a",@progbits
	.sectionflags	@""
	.align	4
.nv.constant0._Z8gpu_HeatPfS_i:
	.zero		916


//--------------------- SYMBOLS --------------------------

	.type		.nv.reservedSmem.offset0,@object
	.size		.nv.reservedSmem.offset0,0x4
